//
// Generated by NVIDIA NVVM Compiler
//
// Compiler Build ID: CL-36424714
// Cuda compilation tools, release 13.0, V13.0.88
// Based on NVVM 20.0.0
//

.version 9.0
.target sm_100
.address_size 64

	// .globl	_Z22quantum_gate_transformPKfPfS0_ii

.visible .entry _Z22quantum_gate_transformPKfPfS0_ii(
	.param .u64 .ptr .align 1 _Z22quantum_gate_transformPKfPfS0_ii_param_0,
	.param .u64 .ptr .align 1 _Z22quantum_gate_transformPKfPfS0_ii_param_1,
	.param .u64 .ptr .align 1 _Z22quantum_gate_transformPKfPfS0_ii_param_2,
	.param .u32 _Z22quantum_gate_transformPKfPfS0_ii_param_3,
	.param .u32 _Z22quantum_gate_transformPKfPfS0_ii_param_4
)
{
	.reg .pred 	%p<3>;
	.reg .b32 	%r<15>;
	.reg .b32 	%f<13>;
	.reg .b64 	%rd<13>;

	ld.param.u64 	%rd1, [_Z22quantum_gate_transformPKfPfS0_ii_param_0];
	ld.param.u64 	%rd2, [_Z22quantum_gate_transformPKfPfS0_ii_param_1];
	ld.param.u64 	%rd3, [_Z22quantum_gate_transformPKfPfS0_ii_param_2];
	ld.param.u32 	%r4, [_Z22quantum_gate_transformPKfPfS0_ii_param_3];
	ld.param.u32 	%r6, [_Z22quantum_gate_transformPKfPfS0_ii_param_4];
	mov.u32 	%r7, %ctaid.x;
	mov.u32 	%r8, %ntid.x;
	mov.u32 	%r9, %tid.x;
	mad.lo.s32 	%r1, %r7, %r8, %r9;
	mov.b32 	%r10, 1;
	shl.b32 	%r2, %r10, %r6;
	xor.b32  	%r11, %r2, %r1;
	max.s32 	%r12, %r1, %r11;
	setp.ge.s32 	%p1, %r12, %r4;
	@%p1 bra 	$L__BB0_3;
	div.s32 	%r13, %r1, %r2;
	and.b32  	%r14, %r13, 1;
	setp.eq.b32 	%p2, %r14, 1;
	@%p2 bra 	$L__BB0_3;
	cvta.to.global.u64 	%rd4, %rd2;
	cvta.to.global.u64 	%rd5, %rd1;
	cvta.to.global.u64 	%rd6, %rd3;
	ld.global.f32 	%f1, [%rd6];
	mul.wide.s32 	%rd7, %r1, 4;
	add.s64 	%rd8, %rd5, %rd7;
	ld.global.f32 	%f2, [%rd8];
	ld.global.f32 	%f3, [%rd6+4];
	mul.wide.s32 	%rd9, %r11, 4;
	add.s64 	%rd10, %rd5, %rd9;
	ld.global.f32 	%f4, [%rd10];
	mul.f32 	%f5, %f3, %f4;
	fma.rn.f32 	%f6, %f1, %f2, %f5;
	add.s64 	%rd11, %rd4, %rd7;
	st.global.f32 	[%rd11], %f6;
	ld.global.f32 	%f7, [%rd6+8];
	ld.global.f32 	%f8, [%rd8];
	ld.global.f32 	%f9, [%rd6+12];
	ld.global.f32 	%f10, [%rd10];
	mul.f32 	%f11, %f9, %f10;
	fma.rn.f32 	%f12, %f7, %f8, %f11;
	add.s64 	%rd12, %rd4, %rd9;
	st.global.f32 	[%rd12], %f12;
$L__BB0_3:
	ret;

}


// ===== COMPILED SASS (sm_100) =====

	.target	sm_100

	.elftype	@"ET_EXEC"


//--------------------- .note.nv.tkinfo           --------------------------
	.section	.note.nv.tkinfo,"",@"SHT_NOTE"
	.sectionflags	@"SHF_NOTE_NV_TKINFO"
	.tkinfo
        /*0018*/ 	.word	0x00000002
        /*0030*/ 	.string	""
        /*0030*/ 	.string	"ptxas"
        /*0030*/ 	.string	"Cuda compilation tools, release 13.0, V13.0.88"
        /*0030*/ 	.string	"Build cuda_13.0.r13.0/compiler.36424714_0"
        /*0030*/ 	.string	"-arch sm_100 -m 64 "



//--------------------- .note.nv.cuinfo           --------------------------
	.section	.note.nv.cuinfo,"",@"SHT_NOTE"
	.sectionflags	@"SHF_NOTE_NV_CUINFO"
        /*0018*/ 	.short	0x0002
        /*001a*/ 	.short	0x0064
        /*001c*/ 	.short	0x0082
	.zero		2


//--------------------- .nv.info                  --------------------------
	.section	.nv.info,"",@"SHT_CUDA_INFO"
	.align	4


	//----- nvinfo : EIATTR_REGCOUNT
	.align		4
        /*0000*/ 	.byte	0x04, 0x2f
        /*0002*/ 	.short	(.L_1 - .L_0)
	.align		4
.L_0:
        /*0004*/ 	.word	index@(_Z22quantum_gate_transformPKfPfS0_ii)
        /*0008*/ 	.word	0x00000014


	//----- nvinfo : EIATTR_FRAME_SIZE
	.align		4
.L_1:
        /*000c*/ 	.byte	0x04, 0x11
        /*000e*/ 	.short	(.L_3 - .L_2)
	.align		4
.L_2:
        /*0010*/ 	.word	index@(_Z22quantum_gate_transformPKfPfS0_ii)
        /*0014*/ 	.word	0x00000000


	//----- nvinfo : EIATTR_MIN_STACK_SIZE
	.align		4
.L_3:
        /*0018*/ 	.byte	0x04, 0x12
        /*001a*/ 	.short	(.L_5 - .L_4)
	.align		4
.L_4:
        /*001c*/ 	.word	index@(_Z22quantum_gate_transformPKfPfS0_ii)
        /*0020*/ 	.word	0x00000000
.L_5:


//--------------------- .nv.compat                --------------------------
	.section	.nv.compat,"",@"SHT_CUDA_COMPAT_INFO"
	.align	4
        /*0000*/ 	.byte	0x02, 0x09, 0x00, 0x00, 0x02, 0x02, 0x01, 0x00, 0x02, 0x05, 0x05, 0x00, 0x03, 0x07, 0x01, 0x01
        /*0010*/ 	.byte	0x02, 0x03, 0x00, 0x00, 0x02, 0x06, 0x01, 0x00, 0x04, 0x0b, 0x08, 0x00, 0x09, 0x00, 0x00, 0x00
        /*0020*/ 	.byte	0x00, 0x00, 0x00, 0x00


//--------------------- .nv.info._Z22quantum_gate_transformPKfPfS0_ii --------------------------
	.section	.nv.info._Z22quantum_gate_transformPKfPfS0_ii,"",@"SHT_CUDA_INFO"
	.sectionflags	@""
	.align	4


	//----- nvinfo : EIATTR_CUDA_API_VERSION
	.align		4
        /*0000*/ 	.byte	0x04, 0x37
        /*0002*/ 	.short	(.L_7 - .L_6)
.L_6:
        /*0004*/ 	.word	0x00000082


	//----- nvinfo : EIATTR_KPARAM_INFO
	.align		4
.L_7:
        /*0008*/ 	.byte	0x04, 0x17
        /*000a*/ 	.short	(.L_9 - .L_8)
.L_8:
        /*000c*/ 	.word	0x00000000
        /*0010*/ 	.short	0x0004
        /*0012*/ 	.short	0x001c
        /*0014*/ 	.byte	0x00, 0xf0, 0x11, 0x00


	//----- nvinfo : EIATTR_KPARAM_INFO
	.align		4
.L_9:
        /*0018*/ 	.byte	0x04, 0x17
        /*001a*/ 	.short	(.L_11 - .L_10)
.L_10:
        /*001c*/ 	.word	0x00000000
        /*0020*/ 	.short	0x0003
        /*0022*/ 	.short	0x0018
        /*0024*/ 	.byte	0x00, 0xf0, 0x11, 0x00


	//----- nvinfo : EIATTR_KPARAM_INFO
	.align		4
.L_11:
        /*0028*/ 	.byte	0x04, 0x17
        /*002a*/ 	.short	(.L_13 - .L_12)
.L_12:
        /*002c*/ 	.word	0x00000000
        /*0030*/ 	.short	0x0002
        /*0032*/ 	.short	0x0010
        /*0034*/ 	.byte	0x00, 0xf5, 0x21, 0x00


	//----- nvinfo : EIATTR_KPARAM_INFO
	.align		4
.L_13:
        /*0038*/ 	.byte	0x04, 0x17
        /*003a*/ 	.short	(.L_15 - .L_14)
.L_14:
        /*003c*/ 	.word	0x00000000
        /*0040*/ 	.short	0x0001
        /*0042*/ 	.short	0x0008
        /*0044*/ 	.byte	0x00, 0xf5, 0x21, 0x00


	//----- nvinfo : EIATTR_KPARAM_INFO
	.align		4
.L_15:
        /*0048*/ 	.byte	0x04, 0x17
        /*004a*/ 	.short	(.L_17 - .L_16)
.L_16:
        /*004c*/ 	.word	0x00000000
        /*0050*/ 	.short	0x0000
        /*0052*/ 	.short	0x0000
        /*0054*/ 	.byte	0x00, 0xf5, 0x21, 0x00


	//----- nvinfo : EIATTR_SPARSE_MMA_MASK
	.align		4
.L_17:
        /*0058*/ 	.byte	0x03, 0x50
        /*005a*/ 	.short	0x0000


	//----- nvinfo : EIATTR_MAXREG_COUNT
	.align		4
        /*005c*/ 	.byte	0x03, 0x1b
        /*005e*/ 	.short	0x00ff


	//----- nvinfo : EIATTR_MERCURY_ISA_VERSION
	.align		4
        /*0060*/ 	.byte	0x03, 0x5f
        /*0062*/ 	.short	0x0101


	//----- nvinfo : EIATTR_VRC_CTA_INIT_COUNT
	.align		4
        /*0064*/ 	.byte	0x02, 0x4a
	.zero		1
	.zero		1


	//----- nvinfo : EIATTR_EXIT_INSTR_OFFSETS
	.align		4
        /*0068*/ 	.byte	0x04, 0x1c
        /*006a*/ 	.short	(.L_19 - .L_18)


	//   ....[0]....
.L_18:
        /*006c*/ 	.word	0x000000b0


	//   ....[1]....
        /*0070*/ 	.word	0x00000270


	//   ....[2]....
        /*0074*/ 	.word	0x000003e0


	//----- nvinfo : EIATTR_CBANK_PARAM_SIZE
	.align		4
.L_19:
        /*0078*/ 	.byte	0x03, 0x19
        /*007a*/ 	.short	0x0020


	//----- nvinfo : EIATTR_PARAM_CBANK
	.align		4
        /*007c*/ 	.byte	0x04, 0x0a
        /*007e*/ 	.short	(.L_21 - .L_20)
	.align		4
.L_20:
        /*0080*/ 	.word	index@(.nv.constant0._Z22quantum_gate_transformPKfPfS0_ii)
        /*0084*/ 	.short	0x0380
        /*0086*/ 	.short	0x0020


	//----- nvinfo : EIATTR_SW_WAR
	.align		4
.L_21:
        /*0088*/ 	.byte	0x04, 0x36
        /*008a*/ 	.short	(.L_23 - .L_22)
.L_22:
        /*008c*/ 	.word	0x00000008
.L_23:


//--------------------- .nv.callgraph             --------------------------
	.section	.nv.callgraph,"",@"SHT_CUDA_CALLGRAPH"
	.align	4
	.sectionentsize	8
	.align		4
        /*0000*/ 	.word	0x00000000
	.align		4
        /*0004*/ 	.word	0xffffffff
	.align		4
        /*0008*/ 	.word	0x00000000
	.align		4
        /*000c*/ 	.word	0xfffffffe
	.align		4
        /*0010*/ 	.word	0x00000000
	.align		4
        /*0014*/ 	.word	0xfffffffd
	.align		4
        /*0018*/ 	.word	0x00000000
	.align		4
        /*001c*/ 	.word	0xfffffffc


//--------------------- .text._Z22quantum_gate_transformPKfPfS0_ii --------------------------
	.section	.text._Z22quantum_gate_transformPKfPfS0_ii,"ax",@progbits
	.align	128
        .global         _Z22quantum_gate_transformPKfPfS0_ii
        .type           _Z22quantum_gate_transformPKfPfS0_ii,@function
        .size           _Z22quantum_gate_transformPKfPfS0_ii,(.L_x_1 - _Z22quantum_gate_transformPKfPfS0_ii)
        .other          _Z22quantum_gate_transformPKfPfS0_ii,@"STO_CUDA_ENTRY STV_DEFAULT"
_Z22quantum_gate_transformPKfPfS0_ii:
.text._Z22quantum_gate_transformPKfPfS0_ii:
[----:B------:R-:W-:Y:S01]  /*0000*/  LDC R1, c[0x0][0x37c] ;  /* 0x0000df00ff017b82 */ /* 0x000fe20000000800 */
[----:B------:R-:W0:Y:S07]  /*0010*/  S2R R0, SR_TID.X ;  /* 0x0000000000007919 */ /* 0x000e2e0000002100 */
[----:B------:R-:W0:Y:S01]  /*0020*/  S2UR UR4, SR_CTAID.X ;  /* 0x00000000000479c3 */ /* 0x000e220000002500 */
[----:B------:R-:W1:Y:S01]  /*0030*/  LDCU.64 UR6, c[0x0][0x398] ;  /* 0x00007300ff0677ac */ /* 0x000e620008000a00 */
[----:B------:R-:W-:-:S06]  /*0040*/  IMAD.MOV.U32 R4, RZ, RZ, 0x1 ;  /* 0x00000001ff047424 */ /* 0x000fcc00078e00ff */
[----:B------:R-:W0:Y:S01]  /*0050*/  LDC R9, c[0x0][0x360] ;  /* 0x0000d800ff097b82 */ /* 0x000e220000000800 */
[----:B-1----:R-:W-:Y:S01]  /*0060*/  SHF.L.U32 R4, R4, UR7, RZ ;  /* 0x0000000704047c19 */ /* 0x002fe200080006ff */
[----:B0-----:R-:W-:-:S05]  /*0070*/  IMAD R9, R9, UR4, R0 ;  /* 0x0000000409097c24 */ /* 0x001fca000f8e0200 */
[----:B------:R-:W-:-:S04]  /*0080*/  LOP3.LUT R0, R4, R9, RZ, 0x3c, !PT ;  /* 0x0000000904007212 */ /* 0x000fc800078e3cff */
[----:B------:R-:W-:-:S04]  /*0090*/  VIMNMX R2, PT, PT, R9, R0, !PT ;  /* 0x0000000009027248 */ /* 0x000fc80007fe0100 */
[----:B------:R-:W-:-:S13]  /*00a0*/  ISETP.GE.AND P0, PT, R2, UR6, PT ;  /* 0x0000000602007c0c */ /* 0x000fda000bf06270 */
[----:B------:R-:W-:Y:S05]  /*00b0*/  @P0 EXIT ;  /* 0x000000000000094d */ /* 0x000fea0003800000 */
[-C--:B------:R-:W-:Y:S02]  /*00c0*/  IABS R7, R4.reuse ;  /* 0x0000000400077213 */ /* 0x080fe40000000000 */
[----:B------:R-:W-:Y:S02]  /*00d0*/  IABS R8, R9 ;  /* 0x0000000900087213 */ /* 0x000fe40000000000 */
[----:B------:R-:W0:Y:S01]  /*00e0*/  I2F.RP R5, R7 ;  /* 0x0000000700057306 */ /* 0x000e220000209400 */
[----:B------:R-:W-:-:S07]  /*00f0*/  IABS R10, R4 ;  /* 0x00000004000a7213 */ /* 0x000fce0000000000 */
[----:B0-----:R-:W0:Y:S02]  /*0100*/  MUFU.RCP R5, R5 ;  /* 0x0000000500057308 */ /* 0x001e240000001000 */
[----:B0-----:R-:W-:Y:S02]  /*0110*/  VIADD R2, R5, 0xffffffe ;  /* 0x0ffffffe05027836 */ /* 0x001fe40000000000 */
[----:B------:R-:W-:-:S04]  /*0120*/  IMAD.MOV R5, RZ, RZ, -R10 ;  /* 0x000000ffff057224 */ /* 0x000fc800078e0a0a */
[----:B------:R0:W1:Y:S02]  /*0130*/  F2I.FTZ.U32.TRUNC.NTZ R3, R2 ;  /* 0x0000000200037305 */ /* 0x000064000021f000 */
[----:B0-----:R-:W-:Y:S01]  /*0140*/  HFMA2 R2, -RZ, RZ, 0, 0 ;  /* 0x00000000ff027431 */ /* 0x001fe200000001ff */
[----:B-1----:R-:W-:-:S05]  /*0150*/  IADD3 R6, PT, PT, RZ, -R3, RZ ;  /* 0x80000003ff067210 */ /* 0x002fca0007ffe0ff */
[----:B------:R-:W-:Y:S02]  /*0160*/  IMAD R11, R6, R7, RZ ;  /* 0x00000007060b7224 */ /* 0x000fe400078e02ff */
[----:B------:R-:W-:Y:S02]  /*0170*/  IMAD.MOV.U32 R6, RZ, RZ, R8 ;  /* 0x000000ffff067224 */ /* 0x000fe400078e0008 */
[----:B------:R-:W-:-:S06]  /*0180*/  IMAD.HI.U32 R3, R3, R11, R2 ;  /* 0x0000000b03037227 */ /* 0x000fcc00078e0002 */
[----:B------:R-:W-:-:S04]  /*0190*/  IMAD.HI.U32 R3, R3, R6, RZ ;  /* 0x0000000603037227 */ /* 0x000fc800078e00ff */
[----:B------:R-:W-:-:S05]  /*01a0*/  IMAD R2, R3, R5, R6 ;  /* 0x0000000503027224 */ /* 0x000fca00078e0206 */
[----:B------:R-:W-:-:S13]  /*01b0*/  ISETP.GT.U32.AND P2, PT, R7, R2, PT ;  /* 0x000000020700720c */ /* 0x000fda0003f44070 */
[-C--:B------:R-:W-:Y:S01]  /*01c0*/  @!P2 IADD3 R2, PT, PT, R2, -R7.reuse, RZ ;  /* 0x800000070202a210 */ /* 0x080fe20007ffe0ff */
[----:B------:R-:W-:Y:S01]  /*01d0*/  @!P2 VIADD R3, R3, 0x1 ;  /* 0x000000010303a836 */ /* 0x000fe20000000000 */
[----:B------:R-:W-:Y:S02]  /*01e0*/  ISETP.NE.AND P2, PT, R4, RZ, PT ;  /* 0x000000ff0400720c */ /* 0x000fe40003f45270 */
[----:B------:R-:W-:Y:S02]  /*01f0*/  ISETP.GE.U32.AND P0, PT, R2, R7, PT ;  /* 0x000000070200720c */ /* 0x000fe40003f06070 */
[----:B------:R-:W-:-:S04]  /*0200*/  LOP3.LUT R2, R9, R4, RZ, 0x3c, !PT ;  /* 0x0000000409027212 */ /* 0x000fc800078e3cff */
[----:B------:R-:W-:-:S07]  /*0210*/  ISETP.GE.AND P1, PT, R2, RZ, PT ;  /* 0x000000ff0200720c */ /* 0x000fce0003f26270 */
[----:B------:R-:W-:-:S06]  /*0220*/  @P0 IADD3 R3, PT, PT, R3, 0x1, RZ ;  /* 0x0000000103030810 */ /* 0x000fcc0007ffe0ff */
[----:B------:R-:W-:Y:S01]  /*0230*/  @!P1 IMAD.MOV R3, RZ, RZ, -R3 ;  /* 0x000000ffff039224 */ /* 0x000fe200078e0a03 */
[----:B------:R-:W-:-:S04]  /*0240*/  @!P2 LOP3.LUT R3, RZ, R4, RZ, 0x33, !PT ;  /* 0x00000004ff03a212 */ /* 0x000fc800078e33ff */
[----:B------:R-:W-:-:S04]  /*0250*/  LOP3.LUT R3, R3, 0x1, RZ, 0xc0, !PT ;  /* 0x0000000103037812 */ /* 0x000fc800078ec0ff */
[----:B------:R-:W-:-:S13]  /*0260*/  ISETP.NE.U32.AND P0, PT, R3, 0x1, PT ;  /* 0x000000010300780c */ /* 0x000fda0003f05070 */
[----:B------:R-:W-:Y:S05]  /*0270*/  @!P0 EXIT ;  /* 0x000000000000894d */ /* 0x000fea0003800000 */
[----:B------:R-:W0:Y:S01]  /*0280*/  LDC.64 R6, c[0x0][0x380] ;  /* 0x0000e000ff067b82 */ /* 0x000e220000000a00 */
[----:B------:R-:W1:Y:S07]  /*0290*/  LDCU.64 UR4, c[0x0][0x358] ;  /* 0x00006b00ff0477ac */ /* 0x000e6e0008000a00 */
[----:B------:R-:W2:Y:S08]  /*02a0*/  LDC.64 R4, c[0x0][0x390] ;  /* 0x0000e400ff047b82 */ /* 0x000eb00000000a00 */
[----:B------:R-:W3:Y:S01]  /*02b0*/  LDC.64 R2, c[0x0][0x388] ;  /* 0x0000e200ff027b82 */ /* 0x000ee20000000a00 */
[----:B0-----:R-:W-:-:S04]  /*02c0*/  IMAD.WIDE R10, R0, 0x4, R6 ;  /* 0x00000004000a7825 */ /* 0x001fc800078e0206 */
[C---:B------:R-:W-:Y:S01]  /*02d0*/  IMAD.WIDE R6, R9.reuse, 0x4, R6 ;  /* 0x0000000409067825 */ /* 0x040fe200078e0206 */
[----:B-1----:R-:W4:Y:S04]  /*02e0*/  LDG.E R15, desc[UR4][R10.64] ;  /* 0x000000040a0f7981 */ /* 0x002f28000c1e1900 */
[----:B--2---:R-:W4:Y:S04]  /*02f0*/  LDG.E R8, desc[UR4][R4.64+0x4] ;  /* 0x0000040404087981 */ /* 0x004f28000c1e1900 */
[----:B------:R-:W2:Y:S04]  /*0300*/  LDG.E R12, desc[UR4][R4.64] ;  /* 0x00000004040c7981 */ /* 0x000ea8000c1e1900 */
[----:B------:R-:W2:Y:S01]  /*0310*/  LDG.E R13, desc[UR4][R6.64] ;  /* 0x00000004060d7981 */ /* 0x000ea2000c1e1900 */
[----:B----4-:R-:W-:Y:S01]  /*0320*/  FMUL R15, R8, R15 ;  /* 0x0000000f080f7220 */ /* 0x010fe20000400000 */
[----:B---3--:R-:W-:-:S04]  /*0330*/  IMAD.WIDE R8, R9, 0x4, R2 ;  /* 0x0000000409087825 */ /* 0x008fc800078e0202 */
[----:B--2---:R-:W-:-:S05]  /*0340*/  FFMA R13, R12, R13, R15 ;  /* 0x0000000d0c0d7223 */ /* 0x004fca000000000f */
[----:B------:R-:W-:Y:S04]  /*0350*/  STG.E desc[UR4][R8.64], R13 ;  /* 0x0000000d08007986 */ /* 0x000fe8000c101904 */
[----:B------:R-:W2:Y:S04]  /*0360*/  LDG.E R17, desc[UR4][R10.64] ;  /* 0x000000040a117981 */ /* 0x000ea8000c1e1900 */
[----:B------:R-:W2:Y:S04]  /*0370*/  LDG.E R14, desc[UR4][R4.64+0xc] ;  /* 0x00000c04040e7981 */ /* 0x000ea8000c1e1900 */
[----:B------:R-:W3:Y:S04]  /*0380*/  LDG.E R15, desc[UR4][R6.64] ;  /* 0x00000004060f7981 */ /* 0x000ee8000c1e1900 */
[----:B------:R-:W3:Y:S01]  /*0390*/  LDG.E R12, desc[UR4][R4.64+0x8] ;  /* 0x00000804040c7981 */ /* 0x000ee2000c1e1900 */
[----:B------:R-:W-:-:S04]  /*03a0*/  IMAD.WIDE R2, R0, 0x4, R2 ;  /* 0x0000000400027825 */ /* 0x000fc800078e0202 */
[----:B--2---:R-:W-:-:S04]  /*03b0*/  FMUL R17, R14, R17 ;  /* 0x000000110e117220 */ /* 0x004fc80000400000 */
[----:B---3--:R-:W-:-:S05]  /*03c0*/  FFMA R15, R12, R15, R17 ;  /* 0x0000000f0c0f7223 */ /* 0x008fca0000000011 */
[----:B------:R-:W-:Y:S01]  /*03d0*/  STG.E desc[UR4][R2.64], R15 ;  /* 0x0000000f02007986 */ /* 0x000fe2000c101904 */
[----:B------:R-:W-:Y:S05]  /*03e0*/  EXIT ;  /* 0x000000000000794d */ /* 0x000fea0003800000 */
.L_x_0:
[----:B------:R-:W-:-:S00]  /*03f0*/  BRA `(.L_x_0) ;  /* 0xfffffffc00fc7947 */ /* 0x000fc0000383ffff */
[----:B------:R-:W-:-:S00]  /*0400*/  NOP ;  /* 0x0000000000007918 */ /* 0x000fc00000000000 */
[----:B------:R-:W-:-:S00]  /*0410*/  NOP ;  /* 0x0000000000007918 */ /* 0x000fc00000000000 */
[----:B------:R-:W-:-:S00]  /*0420*/  NOP ;  /* 0x0000000000007918 */ /* 0x000fc00000000000 */
[----:B------:R-:W-:-:S00]  /*0430*/  NOP ;  /* 0x0000000000007918 */ /* 0x000fc00000000000 */
[----:B------:R-:W-:-:S00]  /*0440*/  NOP ;  /* 0x0000000000007918 */ /* 0x000fc00000000000 */
[----:B------:R-:W-:-:S00]  /*0450*/  NOP ;  /* 0x0000000000007918 */ /* 0x000fc00000000000 */
[----:B------:R-:W-:-:S00]  /*0460*/  NOP ;  /* 0x0000000000007918 */ /* 0x000fc00000000000 */
[----:B------:R-:W-:-:S00]  /*0470*/  NOP ;  /* 0x0000000000007918 */ /* 0x000fc00000000000 */
.L_x_1:


//--------------------- .nv.shared.reserved.0     --------------------------
	.section	.nv.shared.reserved.0,"aw",@nobits
	.weak		__nv_reservedSMEM_offset_0_alias
	.size		__nv_reservedSMEM_offset_0_alias, 0, 64
	.other		__nv_reservedSMEM_offset_0_alias,@"STO_CUDA_RESERVED_SHARED STV_DEFAULT"
__nv_reservedSMEM_offset_0_alias:
	.zero		0
	.zero		64


//--------------------- .nv.constant0._Z22quantum_gate_transformPKfPfS0_ii --------------------------
	.section	.nv.constant0._Z22quantum_gate_transformPKfPfS0_ii,"a",@progbits
	.sectionflags	@""
	.align	4
.nv.constant0._Z22quantum_gate_transformPKfPfS0_ii:
	.zero		928


//--------------------- SYMBOLS --------------------------

	.type		.nv.reservedSmem.offset0,@object
	.size		.nv.reservedSmem.offset0,0x4
